	.headerflags	@"EF_CUDA_TEXMODE_UNIFIED EF_CUDA_64BIT_ADDRESS EF_CUDA_ACCELERATORS EF_CUDA_SM90 EF_CUDA_VIRTUAL_SM(EF_CUDA_SM90)"
	.elftype	@"ET_EXEC"


//--------------------- .nv.info                  --------------------------
	.section	.nv.info,"",@"SHT_CUDA_INFO"
	.align	4


	//----- nvinfo : EIATTR_REGCOUNT
	.align		4
        /*0000*/ 	.byte	0x04, 0x2f
        /*0002*/ 	.short	(.L_4 - .L_3)
	.align		4
.L_3:
        /*0004*/ 	.word	index@(triton_poi_fused__softmax_index_mul_neg_1)
        /*0008*/ 	.word	0x00000018


	//----- nvinfo : EIATTR_MIN_STACK_SIZE
	.align		4
.L_4:
        /*000c*/ 	.byte	0x04, 0x12
        /*000e*/ 	.short	(.L_6 - .L_5)
	.align		4
.L_5:
        /*0010*/ 	.word	index@(triton_poi_fused__softmax_index_mul_neg_1)
        /*0014*/ 	.word	0x00000000


	//----- nvinfo : EIATTR_FRAME_SIZE
	.align		4
.L_6:
        /*0018*/ 	.byte	0x04, 0x11
        /*001a*/ 	.short	(.L_8 - .L_7)
	.align		4
.L_7:
        /*001c*/ 	.word	index@(triton_poi_fused__softmax_index_mul_neg_1)
        /*0020*/ 	.word	0x00000000


	//----- nvinfo : EIATTR_MIN_STACK_SIZE
	.align		4
.L_8:
        /*0024*/ 	.byte	0x04, 0x12
        /*0026*/ 	.short	(.L_10 - .L_9)
	.align		4
.L_9:
        /*0028*/ 	.word	index@(triton_poi_fused__softmax_index_mul_neg_1)
        /*002c*/ 	.word	0x00000000
.L_10:


//--------------------- .nv.info.triton_poi_fused__softmax_index_mul_neg_1 --------------------------
	.section	.nv.info.triton_poi_fused__softmax_index_mul_neg_1,"",@"SHT_CUDA_INFO"
	.sectionflags	@""
	.align	4


	//----- nvinfo : EIATTR_CUDA_API_VERSION
	.align		4
        /*0000*/ 	.byte	0x04, 0x37
        /*0002*/ 	.short	(.L_12 - .L_11)
.L_11:
        /*0004*/ 	.word	0x0000007c


	//----- nvinfo : EIATTR_KPARAM_INFO
	.align		4
.L_12:
        /*0008*/ 	.byte	0x04, 0x17
        /*000a*/ 	.short	(.L_14 - .L_13)
.L_13:
        /*000c*/ 	.word	0x00000000
        /*0010*/ 	.short	0x0003
        /*0012*/ 	.short	0x0018
        /*0014*/ 	.byte	0x00, 0xf0, 0x11, 0x00


	//----- nvinfo : EIATTR_KPARAM_INFO
	.align		4
.L_14:
        /*0018*/ 	.byte	0x04, 0x17
        /*001a*/ 	.short	(.L_16 - .L_15)
.L_15:
        /*001c*/ 	.word	0x00000000
        /*0020*/ 	.short	0x0002
        /*0022*/ 	.short	0x0010
        /*0024*/ 	.byte	0x00, 0xf4, 0x21, 0x00


	//----- nvinfo : EIATTR_KPARAM_INFO
	.align		4
.L_16:
        /*0028*/ 	.byte	0x04, 0x17
        /*002a*/ 	.short	(.L_18 - .L_17)
.L_17:
        /*002c*/ 	.word	0x00000000
        /*0030*/ 	.short	0x0001
        /*0032*/ 	.short	0x0008
        /*0034*/ 	.byte	0x00, 0xf4, 0x21, 0x00


	//----- nvinfo : EIATTR_KPARAM_INFO
	.align		4
.L_18:
        /*0038*/ 	.byte	0x04, 0x17
        /*003a*/ 	.short	(.L_20 - .L_19)
.L_19:
        /*003c*/ 	.word	0x00000000
        /*0040*/ 	.short	0x0000
        /*0042*/ 	.short	0x0000
        /*0044*/ 	.byte	0x00, 0xf4, 0x21, 0x00


	//----- nvinfo : EIATTR_SPARSE_MMA_MASK
	.align		4
.L_20:
        /*0048*/ 	.byte	0x03, 0x50
        /*004a*/ 	.short	0x0000


	//----- nvinfo : EIATTR_MAXREG_COUNT
	.align		4
        /*004c*/ 	.byte	0x03, 0x1b
        /*004e*/ 	.short	0x00ff


	//----- nvinfo : EIATTR_EXTERNS
	.align		4
        /*0050*/ 	.byte	0x04, 0x0f
        /*0052*/ 	.short	(.L_22 - .L_21)


	//   ....[0]....
	.align		4
.L_21:
        /*0054*/ 	.word	index@(__assertfail)


	//----- nvinfo : EIATTR_SYSCALL_OFFSETS
	.align		4
.L_22:
        /*0058*/ 	.byte	0x04, 0x46
        /*005a*/ 	.short	(.L_24 - .L_23)


	//   ....[0]....
.L_23:
        /*005c*/ 	.word	0x000002c0


	//----- nvinfo : EIATTR_EXIT_INSTR_OFFSETS
	.align		4
.L_24:
        /*0060*/ 	.byte	0x04, 0x1c
        /*0062*/ 	.short	(.L_26 - .L_25)


	//   ....[0]....
.L_25:
        /*0064*/ 	.word	0x00000660


	//   ....[1]....
        /*0068*/ 	.word	0x00000680


	//----- nvinfo : EIATTR_REQNTID
	.align		4
.L_26:
        /*006c*/ 	.byte	0x04, 0x10
        /*006e*/ 	.short	(.L_28 - .L_27)
.L_27:
        /*0070*/ 	.word	0x00000080
        /*0074*/ 	.word	0x00000001
        /*0078*/ 	.word	0x00000001


	//----- nvinfo : EIATTR_CRS_STACK_SIZE
	.align		4
.L_28:
        /*007c*/ 	.byte	0x04, 0x1e
        /*007e*/ 	.short	(.L_30 - .L_29)
.L_29:
        /*0080*/ 	.word	0x00000000


	//----- nvinfo : EIATTR_CBANK_PARAM_SIZE
	.align		4
.L_30:
        /*0084*/ 	.byte	0x03, 0x19
        /*0086*/ 	.short	0x001c


	//----- nvinfo : EIATTR_PARAM_CBANK
	.align		4
        /*0088*/ 	.byte	0x04, 0x0a
        /*008a*/ 	.short	(.L_32 - .L_31)
	.align		4
.L_31:
        /*008c*/ 	.word	index@(.nv.constant0.triton_poi_fused__softmax_index_mul_neg_1)
        /*0090*/ 	.short	0x0210
        /*0092*/ 	.short	0x001c


	//----- nvinfo : EIATTR_SW_WAR
	.align		4
.L_32:
        /*0094*/ 	.byte	0x04, 0x36
        /*0096*/ 	.short	(.L_34 - .L_33)
.L_33:
        /*0098*/ 	.word	0x00000008
.L_34:


//--------------------- .nv.callgraph             --------------------------
	.section	.nv.callgraph,"",@"SHT_CUDA_CALLGRAPH"
	.align	4
	.sectionentsize	8
	.align		4
        /*0000*/ 	.word	0x00000000
	.align		4
        /*0004*/ 	.word	0xffffffff
	.align		4
        /*0008*/ 	.word	index@(triton_poi_fused__softmax_index_mul_neg_1)
	.align		4
        /*000c*/ 	.word	index@(__assertfail)
	.align		4
        /*0010*/ 	.word	0x00000000
	.align		4
        /*0014*/ 	.word	0xfffffffe
	.align		4
        /*0018*/ 	.word	0x00000000
	.align		4
        /*001c*/ 	.word	0xfffffffd
	.align		4
        /*0020*/ 	.word	0x00000000
	.align		4
        /*0024*/ 	.word	0xfffffffc


//--------------------- .nv.constant4             --------------------------
	.section	.nv.constant4,"a",@progbits
	.align	8
	.align		8
.nv.constant4:
        /*0000*/ 	.dword	__assertfail
	.align		8
        /*0008*/ 	.dword	assertFunc_0
	.align		8
        /*0010*/ 	.dword	assertFile_0
	.align		8
        /*0018*/ 	.dword	assertMessage_0


//--------------------- .text.triton_poi_fused__softmax_index_mul_neg_1 --------------------------
	.section	.text.triton_poi_fused__softmax_index_mul_neg_1,"ax",@progbits
	.sectionflags	@"SHF_BARRIERS=1"
	.align	128
        .global         triton_poi_fused__softmax_index_mul_neg_1
        .type           triton_poi_fused__softmax_index_mul_neg_1,@function
        .size           triton_poi_fused__softmax_index_mul_neg_1,(.L_x_4 - triton_poi_fused__softmax_index_mul_neg_1)
        .other          triton_poi_fused__softmax_index_mul_neg_1,@"STO_CUDA_ENTRY STV_DEFAULT"
triton_poi_fused__softmax_index_mul_neg_1:
.text.triton_poi_fused__softmax_index_mul_neg_1:
[----:B------:R-:W0:Y:S02]  /*0000*/  LDC R1, c[0x0][0x28] ;  /* 0x00000a00ff017b82 */ /* 0x000e240000000800 */
[----:B------:R-:W1:Y:S01]  /*0010*/  S2R R0, SR_TID.X ;  /* 0x0000000000007919 */ /* 0x000e620000002100 */
[----:B------:R-:W2:Y:S01]  /*0020*/  LDC.64 R2, c[0x0][0x210] ;  /* 0x00008400ff027b82 */ /* 0x000ea20000000a00 */
[----:B------:R-:W-:Y:S01]  /*0030*/  ULDC.64 UR4, c[0x0][0x208] ;  /* 0x0000820000047ab9 */ /* 0x000fe20000000a00 */
[----:B------:R-:W-:Y:S01]  /*0040*/  BSSY B0, `(.L_x_0) ;  /* 0x0000010000007945 */ /* 0x000fe20003800000 */
[----:B------:R-:W3:Y:S01]  /*0050*/  S2R R9, SR_CTAID.X ;  /* 0x0000000000097919 */ /* 0x000ee20000002500 */
[----:B-1----:R-:W-:-:S05]  /*0060*/  IMAD.SHL.U32 R0, R0, 0x2, RZ ;  /* 0x0000000200007824 */ /* 0x002fca00078e00ff */
[----:B------:R-:W-:-:S05]  /*0070*/  LOP3.LUT R0, R0, 0xfe, RZ, 0xc0, !PT ;  /* 0x000000fe00007812 */ /* 0x000fca00078ec0ff */
[----:B---3--:R-:W-:-:S05]  /*0080*/  IMAD R9, R9, 0x100, R0 ;  /* 0x0000010009097824 */ /* 0x008fca00078e0200 */
[----:B------:R-:W-:Y:S02]  /*0090*/  SHF.R.S32.HI R14, RZ, 0x1f, R9 ;  /* 0x0000001fff0e7819 */ /* 0x000fe40000011409 */
[----:B------:R-:W-:Y:S02]  /*00a0*/  ISETP.GE.AND P1, PT, R9, 0x100, PT ;  /* 0x000001000900780c */ /* 0x000fe40003f26270 */
[----:B------:R-:W-:-:S04]  /*00b0*/  LEA.HI R0, R14, R9, RZ, 0x4 ;  /* 0x000000090e007211 */ /* 0x000fc800078f20ff */
[----:B------:R-:W-:-:S04]  /*00c0*/  SHF.R.S32.HI R0, RZ, 0x4, R0 ;  /* 0x00000004ff007819 */ /* 0x000fc80000011400 */
[----:B------:R-:W-:-:S04]  /*00d0*/  LEA.HI R4, R0, R0, RZ, 0x2 ;  /* 0x0000000000047211 */ /* 0x000fc800078f10ff */
[----:B------:R-:W-:-:S05]  /*00e0*/  LOP3.LUT R5, R4, 0xfffffffc, RZ, 0xc0, !PT ;  /* 0xfffffffc04057812 */ /* 0x000fca00078ec0ff */
[----:B------:R-:W-:-:S04]  /*00f0*/  IMAD.IADD R5, R0, 0x1, -R5 ;  /* 0x0000000100057824 */ /* 0x000fc800078e0a05 */
[----:B--2---:R-:W-:Y:S01]  /*0100*/  IMAD.WIDE R2, R5, 0x8, R2 ;  /* 0x0000000805027825 */ /* 0x004fe200078e0202 */
[----:B------:R-:W-:Y:S01]  /*0110*/  CS2R R4, SRZ ;  /* 0x0000000000047805 */ /* 0x000fe2000001ff00 */
[----:B------:R-:W-:Y:S06]  /*0120*/  @P1 BRA `(.L_x_1) ;  /* 0x0000000000041947 */ /* 0x000fec0003800000 */
[----:B------:R1:W5:Y:S02]  /*0130*/  LDG.E.EL.64 R4, desc[UR4][R2.64] ;  /* 0x0000000402047981 */ /* 0x000364000c2e1b00 */
.L_x_1:
[----:B------:R-:W-:Y:S05]  /*0140*/  BSYNC B0 ;  /* 0x0000000000007941 */ /* 0x000fea0003800000 */
.L_x_0:
[----:B-----5:R-:W-:-:S04]  /*0150*/  SHF.R.U32.HI R15, RZ, 0x1d, R5 ;  /* 0x0000001dff0f7819 */ /* 0x020fc80000011605 */
[----:B------:R-:W-:-:S04]  /*0160*/  LOP3.LUT R15, R15, 0x4, RZ, 0xc0, !PT ;  /* 0x000000040f0f7812 */ /* 0x000fc800078ec0ff */
[----:B------:R-:W-:-:S04]  /*0170*/  IADD3 R15, P0, R4, R15, RZ ;  /* 0x0000000f040f7210 */ /* 0x000fc80007f1e0ff */
[----:B------:R-:W-:Y:S02]  /*0180*/  IADD3.X R16, RZ, R5, RZ, P0, !PT ;  /* 0x00000005ff107210 */ /* 0x000fe400007fe4ff */
[----:B------:R-:W-:-:S04]  /*0190*/  ISETP.GE.U32.AND P0, PT, R15, 0x4, PT ;  /* 0x000000040f00780c */ /* 0x000fc80003f06070 */
[----:B------:R-:W-:-:S04]  /*01a0*/  ISETP.GE.U32.AND.EX P0, PT, R16, RZ, PT, P0 ;  /* 0x000000ff1000720c */ /* 0x000fc80003f06100 */
[----:B------:R-:W-:-:S13]  /*01b0*/  ISETP.GT.OR P0, PT, R9, 0xff, !P0 ;  /* 0x000000ff0900780c */ /* 0x000fda0004704670 */
[----:B------:R-:W-:Y:S05]  /*01c0*/  @P0 BRA `(.L_x_2) ;  /* 0x0000000000400947 */ /* 0x000fea0003800000 */
[----:B-1----:R-:W-:Y:S01]  /*01d0*/  MOV R2, 0x0 ;  /* 0x0000000000027802 */ /* 0x002fe20000000f00 */
[----:B------:R-:W-:Y:S01]  /*01e0*/  ULDC.64 UR6, c[0x4][0x18] ;  /* 0x0100060000067ab9 */ /* 0x000fe20000000a00 */
[----:B------:R-:W-:Y:S01]  /*01f0*/  ULDC.64 UR8, c[0x4][0x8] ;  /* 0x0100020000087ab9 */ /* 0x000fe20000000a00 */
[----:B------:R-:W-:Y:S01]  /*0200*/  IMAD.U32 R4, RZ, RZ, UR6 ;  /* 0x00000006ff047e24 */ /* 0x000fe2000f8e00ff */
[----:B------:R-:W-:Y:S01]  /*0210*/  HFMA2.MMA R13, -RZ, RZ, 0, 0 ;  /* 0x00000000ff0d7435 */ /* 0x000fe200000001ff */
[----:B------:R-:W-:Y:S01]  /*0220*/  IMAD.U32 R5, RZ, RZ, UR7 ;  /* 0x00000007ff057e24 */ /* 0x000fe2000f8e00ff */
[----:B------:R-:W1:Y:S01]  /*0230*/  LDC.64 R2, c[0x4][R2] ;  /* 0x0100000002027b82 */ /* 0x000e620000000a00 */
[----:B------:R-:W-:Y:S01]  /*0240*/  ULDC.64 UR6, c[0x4][0x10] ;  /* 0x0100040000067ab9 */ /* 0x000fe20000000a00 */
[----:B------:R-:W-:Y:S01]  /*0250*/  IMAD.U32 R10, RZ, RZ, UR8 ;  /* 0x00000008ff0a7e24 */ /* 0x000fe2000f8e00ff */
[----:B------:R-:W-:Y:S01]  /*0260*/  MOV R6, UR6 ;  /* 0x0000000600067c02 */ /* 0x000fe20008000f00 */
[----:B------:R-:W-:Y:S01]  /*0270*/  IMAD.U32 R7, RZ, RZ, UR7 ;  /* 0x00000007ff077e24 */ /* 0x000fe2000f8e00ff */
[----:B------:R-:W-:Y:S01]  /*0280*/  MOV R11, UR9 ;  /* 0x00000009000b7c02 */ /* 0x000fe20008000f00 */
[----:B------:R-:W-:-:S07]  /*0290*/  IMAD.MOV.U32 R8, RZ, RZ, 0x22 ;  /* 0x00000022ff087424 */ /* 0x000fce00078e00ff */
[----:B------:R-:W-:Y:S01]  /*02a0*/  LEPC R20, `(.L_x_2) ;  /* 0x000000002014794e */ /* 0x000fe20000000000 */
[----:B------:R-:W-:-:S07]  /*02b0*/  IMAD.MOV.U32 R12, RZ, RZ, 0x1 ;  /* 0x00000001ff0c7424 */ /* 0x000fce00078e00ff */
[----:B01----:R-:W-:Y:S05]  /*02c0*/  CALL.ABS.NOINC R2 ;  /* 0x0000000002007343 */ /* 0x003fea0003c00000 */
.L_x_2:
[CC--:B-1----:R-:W-:Y:S01]  /*02d0*/  LEA.HI R2, R14.reuse, R9.reuse, RZ, 0x2 ;  /* 0x000000090e027211 */ /* 0x0c2fe200078f10ff */
[----:B------:R-:W-:Y:S05]  /*02e0*/  WARPSYNC.ALL ;  /* 0x0000000000007948 */ /* 0x000fea0003800000 */
[----:B------:R-:W-:Y:S01]  /*02f0*/  BAR.SYNC.DEFER_BLOCKING 0x0 ;  /* 0x0000000000007b1d */ /* 0x000fe20000010000 */
[----:B------:R-:W-:Y:S01]  /*0300*/  LEA.HI R14, R14, R9, RZ, 0x6 ;  /* 0x000000090e0e7211 */ /* 0x000fe200078f30ff */
[----:B------:R-:W-:Y:S01]  /*0310*/  IMAD.MOV.U32 R10, RZ, RZ, RZ ;  /* 0x000000ffff0a7224 */ /* 0x000fe200078e00ff */
[----:B------:R-:W-:Y:S02]  /*0320*/  SHF.R.S32.HI R3, RZ, 0x2, R2 ;  /* 0x00000002ff037819 */ /* 0x000fe40000011402 */
[----:B------:R-:W-:-:S02]  /*0330*/  CS2R R12, SRZ ;  /* 0x00000000000c7805 */ /* 0x000fc4000001ff00 */
[----:B------:R-:W-:Y:S01]  /*0340*/  LOP3.LUT R11, R14, 0xffffffc0, RZ, 0xc0, !PT ;  /* 0xffffffc00e0b7812 */ /* 0x000fe200078ec0ff */
[----:B------:R-:W-:Y:S01]  /*0350*/  ULDC.64 UR6, c[0x0][0x218] ;  /* 0x0000860000067ab9 */ /* 0x000fe20000000a00 */
[----:B------:R-:W-:Y:S02]  /*0360*/  LEA.HI R2, R3, R3, RZ, 0x2 ;  /* 0x0000000303027211 */ /* 0x000fe400078f10ff */
[----:B------:R-:W-:Y:S02]  /*0370*/  MOV R8, RZ ;  /* 0x000000ff00087202 */ /* 0x000fe40000000f00 */
[----:B------:R-:W-:Y:S02]  /*0380*/  LOP3.LUT R4, R2, 0x3ffffffc, RZ, 0xc0, !PT ;  /* 0x3ffffffc02047812 */ /* 0x000fe400078ec0ff */
[----:B------:R-:W-:-:S03]  /*0390*/  LEA R2, P0, R15, UR6, 0x6 ;  /* 0x000000060f027c11 */ /* 0x000fc6000f8030ff */
[----:B------:R-:W-:Y:S01]  /*03a0*/  IMAD.IADD R4, R3, 0x1, -R4 ;  /* 0x0000000103047824 */ /* 0x000fe200078e0a04 */
[----:B------:R-:W-:Y:S02]  /*03b0*/  LEA.HI.X R3, R15, UR7, R16, 0x6, P0 ;  /* 0x000000070f037c11 */ /* 0x000fe400080f3410 */
[----:B------:R-:W-:Y:S01]  /*03c0*/  CS2R R14, SRZ ;  /* 0x00000000000e7805 */ /* 0x000fe2000001ff00 */
[----:B------:R-:W-:-:S04]  /*03d0*/  IMAD.SHL.U32 R5, R4, 0x4, RZ ;  /* 0x0000000404057824 */ /* 0x000fc800078e00ff */
[----:B------:R-:W-:-:S04]  /*03e0*/  IMAD.WIDE R4, R5, 0x4, R2 ;  /* 0x0000000405047825 */ /* 0x000fc800078e0202 */
[----:B------:R-:W-:Y:S01]  /*03f0*/  IMAD.WIDE R6, R11, 0x4, R4 ;  /* 0x000000040b067825 */ /* 0x000fe200078e0204 */
[----:B------:R-:W-:-:S04]  /*0400*/  CS2R R16, SRZ ;  /* 0x0000000000107805 */ /* 0x000fc8000001ff00 */
[----:B------:R-:W2:Y:S04]  /*0410*/  @!P1 LDG.E.EL R10, desc[UR4][R6.64] ;  /* 0x00000004060a9981 */ /* 0x000ea8000c2e1900 */
[----:B------:R-:W2:Y:S04]  /*0420*/  @!P1 LDG.E.EL R15, desc[UR4][R6.64+0x4] ;  /* 0x00000404060f9981 */ /* 0x000ea8000c2e1900 */
[----:B------:R-:W3:Y:S04]  /*0430*/  @!P1 LDG.E.EL R8, desc[UR4][R6.64] ;  /* 0x0000000406089981 */ /* 0x000ee8000c2e1900 */
[----:B------:R-:W3:Y:S04]  /*0440*/  @!P1 LDG.E.EL R13, desc[UR4][R6.64+0x4] ;  /* 0x00000404060d9981 */ /* 0x000ee8000c2e1900 */
[----:B------:R-:W4:Y:S04]  /*0450*/  @!P1 LDG.E.EL R14, desc[UR4][R6.64+0x8] ;  /* 0x00000804060e9981 */ /* 0x000f28000c2e1900 */
[----:B------:R-:W5:Y:S04]  /*0460*/  @!P1 LDG.E.EL R12, desc[UR4][R6.64+0x8] ;  /* 0x00000804060c9981 */ /* 0x000f68000c2e1900 */
[----:B------:R-:W5:Y:S04]  /*0470*/  @!P1 LDG.E.EL R17, desc[UR4][R6.64+0xc] ;  /* 0x00000c0406119981 */ /* 0x000f68000c2e1900 */
[----:B------:R1:W5:Y:S01]  /*0480*/  @!P1 LDG.E.EL R16, desc[UR4][R6.64+0xc] ;  /* 0x00000c0406109981 */ /* 0x000362000c2e1900 */
[----:B------:R-:W-:-:S04]  /*0490*/  IMAD R5, R0, -0x10, R9 ;  /* 0xfffffff000057824 */ /* 0x000fc800078e0209 */
[----:B------:R-:W-:Y:S01]  /*04a0*/  IMAD.WIDE R2, R5, 0x4, R2 ;  /* 0x0000000405027825 */ /* 0x000fe200078e0202 */
[----:B------:R-:W-:Y:S01]  /*04b0*/  CS2R R4, SRZ ;  /* 0x0000000000047805 */ /* 0x000fe2000001ff00 */
[----:B-1----:R-:W1:Y:S02]  /*04c0*/  LDC.64 R6, c[0x0][0x220] ;  /* 0x00008800ff067b82 */ /* 0x002e640000000a00 */
[----:B------:R-:W-:-:S05]  /*04d0*/  IMAD.WIDE R2, R11, 0x4, R2 ;  /* 0x000000040b027825 */ /* 0x000fca00078e0202 */
[----:B------:R-:W5:Y:S01]  /*04e0*/  @!P1 LDG.E.64 R4, desc[UR4][R2.64] ;  /* 0x0000000402049981 */ /* 0x000f62000c1e1b00 */
[----:B-1----:R-:W-:-:S04]  /*04f0*/  IMAD.WIDE R6, R9, 0x4, R6 ;  /* 0x0000000409067825 */ /* 0x002fc800078e0206 */
[----:B--2---:R-:W-:Y:S01]  /*0500*/  FADD R15, R15, R10 ;  /* 0x0000000a0f0f7221 */ /* 0x004fe20000000000 */
[----:B---3--:R-:W-:-:S03]  /*0510*/  FADD R13, R13, R8 ;  /* 0x000000080d0d7221 */ /* 0x008fc60000000000 */
[----:B----4-:R-:W-:Y:S01]  /*0520*/  FADD R14, R15, R14 ;  /* 0x0000000e0f0e7221 */ /* 0x010fe20000000000 */
[----:B-----5:R-:W-:-:S03]  /*0530*/  FADD R13, R13, R12 ;  /* 0x0000000c0d0d7221 */ /* 0x020fc60000000000 */
[----:B------:R-:W-:Y:S01]  /*0540*/  FADD R0, R14, R17 ;  /* 0x000000110e007221 */ /* 0x000fe20000000000 */
[----:B------:R-:W-:-:S04]  /*0550*/  FADD R16, R13, R16 ;  /* 0x000000100d107221 */ /* 0x000fc80000000000 */
[C---:B------:R-:W-:Y:S02]  /*0560*/  FSETP.GT.AND P2, PT, |R0|.reuse, 8.50705917302346158658e+37, PT ;  /* 0x7e8000000000780b */ /* 0x040fe40003f44200 */
[----:B------:R-:W-:Y:S02]  /*0570*/  FSETP.GEU.AND P4, PT, |R0|, 1.175494350822287508e-38, PT ;  /* 0x008000000000780b */ /* 0x000fe40003f8e200 */
[C---:B------:R-:W-:Y:S02]  /*0580*/  FSETP.GT.AND P0, PT, |R16|.reuse, 8.50705917302346158658e+37, PT ;  /* 0x7e8000001000780b */ /* 0x040fe40003f04200 */
[----:B------:R-:W-:-:S07]  /*0590*/  FSETP.GEU.AND P3, PT, |R16|, 1.175494350822287508e-38, PT ;  /* 0x008000001000780b */ /* 0x000fce0003f6e200 */
[----:B------:R-:W-:-:S04]  /*05a0*/  @P2 FMUL R0, R0, 0.25 ;  /* 0x3e80000000002820 */ /* 0x000fc80000400000 */
[----:B------:R-:W-:Y:S01]  /*05b0*/  @P0 FMUL R16, R16, 0.25 ;  /* 0x3e80000010100820 */ /* 0x000fe20000400000 */
[----:B------:R-:W-:-:S03]  /*05c0*/  @!P4 FMUL R0, R0, 16777216 ;  /* 0x4b8000000000c820 */ /* 0x000fc60000400000 */
[----:B------:R-:W-:-:S03]  /*05d0*/  @!P3 FMUL R16, R16, 16777216 ;  /* 0x4b8000001010b820 */ /* 0x000fc60000400000 */
[----:B------:R-:W1:Y:S01]  /*05e0*/  MUFU.RCP R0, R0 ;  /* 0x0000000000007308 */ /* 0x000e620000001000 */
[----:B------:R-:W-:-:S07]  /*05f0*/  @P0 FMUL R4, R4, 0.25 ;  /* 0x3e80000004040820 */ /* 0x000fce0000400000 */
[----:B------:R-:W2:Y:S01]  /*0600*/  MUFU.RCP R3, R16 ;  /* 0x0000001000037308 */ /* 0x000ea20000001000 */
[----:B------:R-:W-:Y:S01]  /*0610*/  @P2 FMUL R5, R5, 0.25 ;  /* 0x3e80000005052820 */ /* 0x000fe20000400000 */
[----:B------:R-:W-:-:S03]  /*0620*/  @!P3 FMUL R4, R4, 16777216 ;  /* 0x4b8000000404b820 */ /* 0x000fc60000400000 */
[----:B------:R-:W-:-:S04]  /*0630*/  @!P4 FMUL R5, R5, 16777216 ;  /* 0x4b8000000505c820 */ /* 0x000fc80000400000 */
[----:B-1----:R-:W-:Y:S01]  /*0640*/  FFMA R5, R0, -R5, RZ ;  /* 0x8000000500057223 */ /* 0x002fe200000000ff */
[----:B--2---:R-:W-:Y:S01]  /*0650*/  FFMA R4, R3, -R4, RZ ;  /* 0x8000000403047223 */ /* 0x004fe200000000ff */
[----:B------:R-:W-:Y:S06]  /*0660*/  @P1 EXIT ;  /* 0x000000000000194d */ /* 0x000fec0003800000 */
[----:B------:R-:W-:Y:S01]  /*0670*/  STG.E.64 desc[UR4][R6.64], R4 ;  /* 0x0000000406007986 */ /* 0x000fe2000c101b04 */
[----:B------:R-:W-:Y:S05]  /*0680*/  EXIT ;  /* 0x000000000000794d */ /* 0x000fea0003800000 */
.L_x_3:
[----:B------:R-:W-:-:S00]  /*0690*/  BRA `(.L_x_3) ;  /* 0xfffffffc00fc7947 */ /* 0x000fc0000383ffff */
[----:B------:R-:W-:-:S00]  /*06a0*/  NOP ;  /* 0x0000000000007918 */ /* 0x000fc00000000000 */
        /* <DEDUP_REMOVED lines=13> */
.L_x_4:


//--------------------- .nv.global.init           --------------------------
	.section	.nv.global.init,"aw",@progbits
.nv.global.init:
	.type		assertFunc_0,@object
	.size		assertFunc_0,(assertMessage_0 - assertFunc_0)
assertFunc_0:
        /*0000*/ 	.byte	0x75, 0x6e, 0x6b, 0x6e, 0x6f, 0x77, 0x6e, 0x00
	.type		assertMessage_0,@object
	.size		assertMessage_0,(assertFile_0 - assertMessage_0)
assertMessage_0:
        /*0008*/ 	.byte	0x69, 0x6e, 0x64, 0x65, 0x78, 0x20, 0x6f, 0x75, 0x74, 0x20, 0x6f, 0x66, 0x20, 0x62, 0x6f, 0x75
        /*0018*/ 	.byte	0x6e, 0x64, 0x73, 0x3a, 0x20, 0x30, 0x20, 0x3c, 0x3d, 0x20, 0x74, 0x6d, 0x70, 0x34, 0x20, 0x3c
        /*0028*/ 	.byte	0x20, 0x34, 0x00
	.type		assertFile_0,@object
	.size		assertFile_0,(.L_1 - assertFile_0)
assertFile_0:
        /*002b*/ 	.byte	0x69, 0x6e, 0x64, 0x75, 0x63, 0x74, 0x6f, 0x72, 0x5f, 0x63, 0x61, 0x63, 0x68, 0x65, 0x2f, 0x6d
        /*003b*/ 	.byte	0x75, 0x2f, 0x63, 0x6d, 0x75, 0x33, 0x78, 0x72, 0x79, 0x34, 0x68, 0x75, 0x62, 0x69, 0x63, 0x36
        /*004b*/ 	.byte	0x72, 0x65, 0x78, 0x64, 0x34, 0x6c, 0x64, 0x35, 0x6a, 0x76, 0x61, 0x78, 0x71, 0x7a, 0x71, 0x78
        /*005b*/ 	.byte	0x37, 0x7a, 0x37, 0x64, 0x67, 0x63, 0x69, 0x6c, 0x6b, 0x64, 0x6e, 0x72, 0x7a, 0x6d, 0x74, 0x63
        /*006b*/ 	.byte	0x71, 0x6e, 0x34, 0x32, 0x77, 0x6d, 0x2e, 0x70, 0x79, 0x00
.L_1:


//--------------------- .nv.constant0.triton_poi_fused__softmax_index_mul_neg_1 --------------------------
	.section	.nv.constant0.triton_poi_fused__softmax_index_mul_neg_1,"a",@progbits
	.sectionflags	@""
	.align	4
.nv.constant0.triton_poi_fused__softmax_index_mul_neg_1:
	.zero		556


//--------------------- SYMBOLS --------------------------

	.type		__assertfail,@function
